	.headerflags	@"EF_CUDA_TEXMODE_UNIFIED EF_CUDA_64BIT_ADDRESS EF_CUDA_ACCELERATORS EF_CUDA_SM90 EF_CUDA_VIRTUAL_SM(EF_CUDA_SM90)"
	.elftype	@"ET_EXEC"


//--------------------- .nv.info                  --------------------------
	.section	.nv.info,"",@"SHT_CUDA_INFO"
	.align	4


	//----- nvinfo : EIATTR_REGCOUNT
	.align		4
        /*0000*/ 	.byte	0x04, 0x2f
        /*0002*/ 	.short	(.L_3 - .L_2)
	.align		4
.L_2:
        /*0004*/ 	.word	index@(triton_poi_fused__native_batch_norm_legit_no_training_add_24)
        /*0008*/ 	.word	0x00000014


	//----- nvinfo : EIATTR_MIN_STACK_SIZE
	.align		4
.L_3:
        /*000c*/ 	.byte	0x04, 0x12
        /*000e*/ 	.short	(.L_5 - .L_4)
	.align		4
.L_4:
        /*0010*/ 	.word	index@(triton_poi_fused__native_batch_norm_legit_no_training_add_24)
        /*0014*/ 	.word	0x00000000


	//----- nvinfo : EIATTR_FRAME_SIZE
	.align		4
.L_5:
        /*0018*/ 	.byte	0x04, 0x11
        /*001a*/ 	.short	(.L_7 - .L_6)
	.align		4
.L_6:
        /*001c*/ 	.word	index@(triton_poi_fused__native_batch_norm_legit_no_training_add_24)
        /*0020*/ 	.word	0x00000000


	//----- nvinfo : EIATTR_MIN_STACK_SIZE
	.align		4
.L_7:
        /*0024*/ 	.byte	0x04, 0x12
        /*0026*/ 	.short	(.L_9 - .L_8)
	.align		4
.L_8:
        /*0028*/ 	.word	index@(triton_poi_fused__native_batch_norm_legit_no_training_add_24)
        /*002c*/ 	.word	0x00000000
.L_9:


//--------------------- .nv.info.triton_poi_fused__native_batch_norm_legit_no_training_add_24 --------------------------
	.section	.nv.info.triton_poi_fused__native_batch_norm_legit_no_training_add_24,"",@"SHT_CUDA_INFO"
	.sectionflags	@""
	.align	4


	//----- nvinfo : EIATTR_CUDA_API_VERSION
	.align		4
        /*0000*/ 	.byte	0x04, 0x37
        /*0002*/ 	.short	(.L_11 - .L_10)
.L_10:
        /*0004*/ 	.word	0x0000007c


	//----- nvinfo : EIATTR_KPARAM_INFO
	.align		4
.L_11:
        /*0008*/ 	.byte	0x04, 0x17
        /*000a*/ 	.short	(.L_13 - .L_12)
.L_12:
        /*000c*/ 	.word	0x00000000
        /*0010*/ 	.short	0x0007
        /*0012*/ 	.short	0x0038
        /*0014*/ 	.byte	0x00, 0xf0, 0x11, 0x00


	//----- nvinfo : EIATTR_KPARAM_INFO
	.align		4
.L_13:
        /*0018*/ 	.byte	0x04, 0x17
        /*001a*/ 	.short	(.L_15 - .L_14)
.L_14:
        /*001c*/ 	.word	0x00000000
        /*0020*/ 	.short	0x0006
        /*0022*/ 	.short	0x0030
        /*0024*/ 	.byte	0x00, 0xf4, 0x21, 0x00


	//----- nvinfo : EIATTR_KPARAM_INFO
	.align		4
.L_15:
        /*0028*/ 	.byte	0x04, 0x17
        /*002a*/ 	.short	(.L_17 - .L_16)
.L_16:
        /*002c*/ 	.word	0x00000000
        /*0030*/ 	.short	0x0005
        /*0032*/ 	.short	0x0028
        /*0034*/ 	.byte	0x00, 0xf4, 0x21, 0x00


	//----- nvinfo : EIATTR_KPARAM_INFO
	.align		4
.L_17:
        /*0038*/ 	.byte	0x04, 0x17
        /*003a*/ 	.short	(.L_19 - .L_18)
.L_18:
        /*003c*/ 	.word	0x00000000
        /*0040*/ 	.short	0x0004
        /*0042*/ 	.short	0x0020
        /*0044*/ 	.byte	0x00, 0xf4, 0x21, 0x00


	//----- nvinfo : EIATTR_KPARAM_INFO
	.align		4
.L_19:
        /*0048*/ 	.byte	0x04, 0x17
        /*004a*/ 	.short	(.L_21 - .L_20)
.L_20:
        /*004c*/ 	.word	0x00000000
        /*0050*/ 	.short	0x0003
        /*0052*/ 	.short	0x0018
        /*0054*/ 	.byte	0x00, 0xf4, 0x21, 0x00


	//----- nvinfo : EIATTR_KPARAM_INFO
	.align		4
.L_21:
        /*0058*/ 	.byte	0x04, 0x17
        /*005a*/ 	.short	(.L_23 - .L_22)
.L_22:
        /*005c*/ 	.word	0x00000000
        /*0060*/ 	.short	0x0002
        /*0062*/ 	.short	0x0010
        /*0064*/ 	.byte	0x00, 0xf4, 0x21, 0x00


	//----- nvinfo : EIATTR_KPARAM_INFO
	.align		4
.L_23:
        /*0068*/ 	.byte	0x04, 0x17
        /*006a*/ 	.short	(.L_25 - .L_24)
.L_24:
        /*006c*/ 	.word	0x00000000
        /*0070*/ 	.short	0x0001
        /*0072*/ 	.short	0x0008
        /*0074*/ 	.byte	0x00, 0xf4, 0x21, 0x00


	//----- nvinfo : EIATTR_KPARAM_INFO
	.align		4
.L_25:
        /*0078*/ 	.byte	0x04, 0x17
        /*007a*/ 	.short	(.L_27 - .L_26)
.L_26:
        /*007c*/ 	.word	0x00000000
        /*0080*/ 	.short	0x0000
        /*0082*/ 	.short	0x0000
        /*0084*/ 	.byte	0x00, 0xf4, 0x21, 0x00


	//----- nvinfo : EIATTR_SPARSE_MMA_MASK
	.align		4
.L_27:
        /*0088*/ 	.byte	0x03, 0x50
        /*008a*/ 	.short	0x0000


	//----- nvinfo : EIATTR_MAXREG_COUNT
	.align		4
        /*008c*/ 	.byte	0x03, 0x1b
        /*008e*/ 	.short	0x00ff


	//----- nvinfo : EIATTR_EXIT_INSTR_OFFSETS
	.align		4
        /*0090*/ 	.byte	0x04, 0x1c
        /*0092*/ 	.short	(.L_29 - .L_28)


	//   ....[0]....
.L_28:
        /*0094*/ 	.word	0x000003d0


	//----- nvinfo : EIATTR_REQNTID
	.align		4
.L_29:
        /*0098*/ 	.byte	0x04, 0x10
        /*009a*/ 	.short	(.L_31 - .L_30)
.L_30:
        /*009c*/ 	.word	0x00000080
        /*00a0*/ 	.word	0x00000001
        /*00a4*/ 	.word	0x00000001


	//----- nvinfo : EIATTR_CBANK_PARAM_SIZE
	.align		4
.L_31:
        /*00a8*/ 	.byte	0x03, 0x19
        /*00aa*/ 	.short	0x003c


	//----- nvinfo : EIATTR_PARAM_CBANK
	.align		4
        /*00ac*/ 	.byte	0x04, 0x0a
        /*00ae*/ 	.short	(.L_33 - .L_32)
	.align		4
.L_32:
        /*00b0*/ 	.word	index@(.nv.constant0.triton_poi_fused__native_batch_norm_legit_no_training_add_24)
        /*00b4*/ 	.short	0x0210
        /*00b6*/ 	.short	0x003c


	//----- nvinfo : EIATTR_SW_WAR
	.align		4
.L_33:
        /*00b8*/ 	.byte	0x04, 0x36
        /*00ba*/ 	.short	(.L_35 - .L_34)
.L_34:
        /*00bc*/ 	.word	0x00000008
.L_35:


//--------------------- .nv.callgraph             --------------------------
	.section	.nv.callgraph,"",@"SHT_CUDA_CALLGRAPH"
	.align	4
	.sectionentsize	8
	.align		4
        /*0000*/ 	.word	0x00000000
	.align		4
        /*0004*/ 	.word	0xffffffff
	.align		4
        /*0008*/ 	.word	0x00000000
	.align		4
        /*000c*/ 	.word	0xfffffffe
	.align		4
        /*0010*/ 	.word	0x00000000
	.align		4
        /*0014*/ 	.word	0xfffffffd
	.align		4
        /*0018*/ 	.word	0x00000000
	.align		4
        /*001c*/ 	.word	0xfffffffc


//--------------------- .nv.constant4             --------------------------
	.section	.nv.constant4,"a",@progbits
	.align	8
	.align		8
.nv.constant4:
        /*0000*/ 	.dword	_$_str
	.align		8
        /*0008*/ 	.dword	_$_str_$_2


//--------------------- .text.triton_poi_fused__native_batch_norm_legit_no_training_add_24 --------------------------
	.section	.text.triton_poi_fused__native_batch_norm_legit_no_training_add_24,"ax",@progbits
	.align	128
        .global         triton_poi_fused__native_batch_norm_legit_no_training_add_24
        .type           triton_poi_fused__native_batch_norm_legit_no_training_add_24,@function
        .size           triton_poi_fused__native_batch_norm_legit_no_training_add_24,(.L_x_1 - triton_poi_fused__native_batch_norm_legit_no_training_add_24)
        .other          triton_poi_fused__native_batch_norm_legit_no_training_add_24,@"STO_CUDA_ENTRY STV_DEFAULT"
triton_poi_fused__native_batch_norm_legit_no_training_add_24:
.text.triton_poi_fused__native_batch_norm_legit_no_training_add_24:
[----:B------:R-:W-:Y:S01]  /*0000*/  LDC R1, c[0x0][0x28] ;  /* 0x00000a00ff017b82 */ /* 0x000fe20000000800 */
[----:B------:R-:W1:Y:S07]  /*0010*/  S2R R0, SR_TID.X ;  /* 0x0000000000007919 */ /* 0x000e6e0000002100 */
[----:B------:R-:W2:Y:S01]  /*0020*/  LDC.64 R2, c[0x0][0x228] ;  /* 0x00008a00ff027b82 */ /* 0x000ea20000000a00 */
[----:B------:R-:W-:Y:S01]  /*0030*/  ULDC.64 UR4, c[0x0][0x208] ;  /* 0x0000820000047ab9 */ /* 0x000fe20000000a00 */
[----:B------:R-:W3:Y:S06]  /*0040*/  S2R R5, SR_CTAID.X ;  /* 0x0000000000057919 */ /* 0x000eec0000002500 */
[----:B------:R-:W4:Y:S08]  /*0050*/  LDC.64 R6, c[0x0][0x220] ;  /* 0x00008800ff067b82 */ /* 0x000f300000000a00 */
[----:B------:R-:W5:Y:S08]  /*0060*/  LDC.64 R8, c[0x0][0x230] ;  /* 0x00008c00ff087b82 */ /* 0x000f700000000a00 */
[----:B------:R-:W5:Y:S01]  /*0070*/  LDC.64 R12, c[0x0][0x238] ;  /* 0x00008e00ff0c7b82 */ /* 0x000f620000000a00 */
[----:B-1----:R-:W-:-:S07]  /*0080*/  SHF.L.U32 R0, R0, 0x1, RZ ;  /* 0x0000000100007819 */ /* 0x002fce00000006ff */
[----:B------:R-:W1:Y:S01]  /*0090*/  LDC.64 R10, c[0x0][0x210] ;  /* 0x00008400ff0a7b82 */ /* 0x000e620000000a00 */
[----:B------:R-:W-:-:S04]  /*00a0*/  LOP3.LUT R0, R0, 0xfe, RZ, 0xc0, !PT ;  /* 0x000000fe00007812 */ /* 0x000fc800078ec0ff */
[----:B---3--:R-:W-:-:S05]  /*00b0*/  LEA R0, R5, R0, 0x8 ;  /* 0x0000000005007211 */ /* 0x008fca00078e40ff */
[----:B------:R-:W-:-:S05]  /*00c0*/  IMAD.HI R4, R0, 0x66666667, RZ ;  /* 0x6666666700047827 */ /* 0x000fca00078e02ff */
[----:B------:R-:W-:-:S04]  /*00d0*/  SHF.R.U32.HI R5, RZ, 0x1f, R4 ;  /* 0x0000001fff057819 */ /* 0x000fc80000011604 */
[----:B------:R-:W-:-:S05]  /*00e0*/  LEA.HI.SX32 R5, R4, R5, 0x1a ;  /* 0x0000000504057211 */ /* 0x000fca00078fd2ff */
[----:B------:R-:W-:Y:S02]  /*00f0*/  IMAD R15, R5, -0xa0, R0 ;  /* 0xffffff60050f7824 */ /* 0x000fe400078e0200 */
[----:B------:R-:W3:Y:S02]  /*0100*/  LDC.64 R4, c[0x0][0x218] ;  /* 0x00008600ff047b82 */ /* 0x000ee40000000a00 */
[----:B--2---:R-:W-:-:S06]  /*0110*/  IMAD.WIDE R2, R15, 0x4, R2 ;  /* 0x000000040f027825 */ /* 0x004fcc00078e0202 */
[----:B------:R-:W2:Y:S01]  /*0120*/  LDG.E.EL.64 R2, desc[UR4][R2.64] ;  /* 0x0000000402027981 */ /* 0x000ea2000c2e1b00 */
[----:B----4-:R-:W-:-:S04]  /*0130*/  IMAD.WIDE R6, R15, 0x4, R6 ;  /* 0x000000040f067825 */ /* 0x010fc800078e0206 */
[C---:B-----5:R-:W-:Y:S02]  /*0140*/  IMAD.WIDE R8, R15.reuse, 0x4, R8 ;  /* 0x000000040f087825 */ /* 0x060fe400078e0208 */
[----:B------:R-:W4:Y:S02]  /*0150*/  LDG.E.EL.64 R6, desc[UR4][R6.64] ;  /* 0x0000000406067981 */ /* 0x000f24000c2e1b00 */
[----:B0-----:R-:W-:Y:S02]  /*0160*/  IMAD.WIDE R12, R15, 0x4, R12 ;  /* 0x000000040f0c7825 */ /* 0x001fe400078e020c */
[----:B------:R-:W5:Y:S02]  /*0170*/  LDG.E.EL.64 R8, desc[UR4][R8.64] ;  /* 0x0000000408087981 */ /* 0x000f64000c2e1b00 */
[C---:B-1----:R-:W-:Y:S02]  /*0180*/  IMAD.WIDE R10, R0.reuse, 0x4, R10 ;  /* 0x00000004000a7825 */ /* 0x042fe400078e020a */
[----:B------:R-:W5:Y:S02]  /*0190*/  LDG.E.EL.64 R12, desc[UR4][R12.64] ;  /* 0x000000040c0c7981 */ /* 0x000f64000c2e1b00 */
[----:B---3--:R-:W-:-:S02]  /*01a0*/  IMAD.WIDE R4, R0, 0x4, R4 ;  /* 0x0000000400047825 */ /* 0x008fc400078e0204 */
[----:B------:R-:W3:Y:S04]  /*01b0*/  LDG.E.64 R10, desc[UR4][R10.64] ;  /* 0x000000040a0a7981 */ /* 0x000ee8000c1e1b00 */
[----:B------:R-:W4:Y:S01]  /*01c0*/  LDG.E.64 R4, desc[UR4][R4.64] ;  /* 0x0000000404047981 */ /* 0x000f22000c1e1b00 */
[----:B------:R-:W-:Y:S01]  /*01d0*/  HFMA2.MMA R16, -RZ, RZ, 1.625, 0 ;  /* 0x3e800000ff107435 */ /* 0x000fe200000001ff */
[----:B--2---:R-:W-:Y:S01]  /*01e0*/  FADD R2, R2, 9.9999997473787516356e-06 ;  /* 0x3727c5ac02027421 */ /* 0x004fe20000000000 */
[----:B------:R-:W-:-:S03]  /*01f0*/  FADD R3, R3, 9.9999997473787516356e-06 ;  /* 0x3727c5ac03037421 */ /* 0x000fc60000000000 */
[----:B------:R-:W0:Y:S08]  /*0200*/  MUFU.SQRT R14, R2 ;  /* 0x00000002000e7308 */ /* 0x000e300000002000 */
[----:B------:R1:W2:Y:S01]  /*0210*/  MUFU.SQRT R15, R3 ;  /* 0x00000003000f7308 */ /* 0x0002a20000002000 */
[C---:B0-----:R-:W-:Y:S02]  /*0220*/  FSETP.GT.AND P0, PT, R14.reuse, 8.50705917302346158658e+37, PT ;  /* 0x7e8000000e00780b */ /* 0x041fe40003f04000 */
[----:B------:R-:W-:Y:S01]  /*0230*/  FSETP.GEU.AND P2, PT, R14, 1.175494350822287508e-38, PT ;  /* 0x008000000e00780b */ /* 0x000fe20003f4e000 */
[----:B-1----:R-:W0:Y:S01]  /*0240*/  LDC.64 R2, c[0x0][0x240] ;  /* 0x00009000ff027b82 */ /* 0x002e220000000a00 */
[----:B--2---:R-:W-:-:S02]  /*0250*/  FSETP.GT.AND P1, PT, R15, 8.50705917302346158658e+37, PT ;  /* 0x7e8000000f00780b */ /* 0x004fc40003f24000 */
[----:B------:R-:W-:-:S07]  /*0260*/  FSETP.GEU.AND P3, PT, R15, 1.175494350822287508e-38, PT ;  /* 0x008000000f00780b */ /* 0x000fce0003f6e000 */
[----:B------:R-:W-:-:S04]  /*0270*/  @P0 FMUL R14, R14, 0.25 ;  /* 0x3e8000000e0e0820 */ /* 0x000fc80000400000 */
[----:B------:R-:W-:Y:S01]  /*0280*/  @!P2 FMUL R14, R14, 16777216 ;  /* 0x4b8000000e0ea820 */ /* 0x000fe20000400000 */
[----:B------:R-:W-:-:S04]  /*0290*/  @P1 FMUL R15, R15, 0.25 ;  /* 0x3e8000000f0f1820 */ /* 0x000fc80000400000 */
[----:B------:R-:W-:Y:S01]  /*02a0*/  @!P3 FMUL R15, R15, 16777216 ;  /* 0x4b8000000f0fb820 */ /* 0x000fe20000400000 */
[----:B------:R-:W1:Y:S01]  /*02b0*/  MUFU.RCP R14, R14 ;  /* 0x0000000e000e7308 */ /* 0x000e620000001000 */
[----:B------:R-:W-:-:S07]  /*02c0*/  FSEL R17, R16, 1, P0 ;  /* 0x3f80000010117808 */ /* 0x000fce0000000000 */
[----:B------:R-:W2:Y:S01]  /*02d0*/  MUFU.RCP R15, R15 ;  /* 0x0000000f000f7308 */ /* 0x000ea20000001000 */
[----:B------:R-:W-:Y:S01]  /*02e0*/  FSEL R16, R16, 1, P1 ;  /* 0x3f80000010107808 */ /* 0x000fe20000800000 */
[----:B------:R-:W-:-:S04]  /*02f0*/  @!P2 FMUL R17, R17, 16777216 ;  /* 0x4b8000001111a820 */ /* 0x000fc80000400000 */
[----:B------:R-:W-:Y:S01]  /*0300*/  @!P3 FMUL R16, R16, 16777216 ;  /* 0x4b8000001010b820 */ /* 0x000fe20000400000 */
[----:B----4-:R-:W-:Y:S01]  /*0310*/  FADD R5, R5, -R7 ;  /* 0x8000000705057221 */ /* 0x010fe20000000000 */
[----:B------:R-:W-:Y:S01]  /*0320*/  FADD R4, R4, -R6 ;  /* 0x8000000604047221 */ /* 0x000fe20000000000 */
[----:B-1----:R-:W-:Y:S01]  /*0330*/  FMUL R17, R14, R17 ;  /* 0x000000110e117220 */ /* 0x002fe20000400000 */
[----:B--2---:R-:W-:-:S03]  /*0340*/  FMUL R16, R15, R16 ;  /* 0x000000100f107220 */ /* 0x004fc60000400000 */
[----:B------:R-:W-:Y:S01]  /*0350*/  FMUL R17, R4, R17 ;  /* 0x0000001104117220 */ /* 0x000fe20000400000 */
[----:B------:R-:W-:-:S03]  /*0360*/  FMUL R16, R5, R16 ;  /* 0x0000001005107220 */ /* 0x000fc60000400000 */
[----:B-----5:R-:W-:Y:S01]  /*0370*/  FFMA R17, R8, R17, R12 ;  /* 0x0000001108117223 */ /* 0x020fe2000000000c */
[----:B------:R-:W-:Y:S01]  /*0380*/  FFMA R16, R9, R16, R13 ;  /* 0x0000001009107223 */ /* 0x000fe2000000000d */
[----:B0-----:R-:W-:-:S04]  /*0390*/  IMAD.WIDE R2, R0, 0x4, R2 ;  /* 0x0000000400027825 */ /* 0x001fc800078e0202 */
[----:B---3--:R-:W-:Y:S01]  /*03a0*/  FADD R10, R10, R17 ;  /* 0x000000110a0a7221 */ /* 0x008fe20000000000 */
[----:B------:R-:W-:-:S05]  /*03b0*/  FADD R11, R11, R16 ;  /* 0x000000100b0b7221 */ /* 0x000fca0000000000 */
[----:B------:R-:W-:Y:S01]  /*03c0*/  STG.E.64 desc[UR4][R2.64], R10 ;  /* 0x0000000a02007986 */ /* 0x000fe2000c101b04 */
[----:B------:R-:W-:Y:S05]  /*03d0*/  EXIT ;  /* 0x000000000000794d */ /* 0x000fea0003800000 */
.L_x_0:
[----:B------:R-:W-:-:S00]  /*03e0*/  BRA `(.L_x_0) ;  /* 0xfffffffc00fc7947 */ /* 0x000fc0000383ffff */
[----:B------:R-:W-:-:S00]  /*03f0*/  NOP ;  /* 0x0000000000007918 */ /* 0x000fc00000000000 */
        /* <DEDUP_REMOVED lines=8> */
.L_x_1:


//--------------------- .nv.global.init           --------------------------
	.section	.nv.global.init,"aw",@progbits
.nv.global.init:
	.type		_$_str,@object
	.size		_$_str,(_$_str_$_2 - _$_str)
_$_str:
        /*0000*/ 	.byte	0x5f, 0x5f, 0x43, 0x55, 0x44, 0x41, 0x5f, 0x46, 0x54, 0x5a, 0x00
	.type		_$_str_$_2,@object
	.size		_$_str_$_2,(.L_1 - _$_str_$_2)
_$_str_$_2:
        /*000b*/ 	.byte	0x5f, 0x5f, 0x43, 0x55, 0x44, 0x41, 0x5f, 0x50, 0x52, 0x45, 0x43, 0x5f, 0x53, 0x51, 0x52, 0x54
        /*001b*/ 	.byte	0x00
.L_1:


//--------------------- .nv.constant0.triton_poi_fused__native_batch_norm_legit_no_training_add_24 --------------------------
	.section	.nv.constant0.triton_poi_fused__native_batch_norm_legit_no_training_add_24,"a",@progbits
	.sectionflags	@""
	.align	4
.nv.constant0.triton_poi_fused__native_batch_norm_legit_no_training_add_24:
	.zero		588
